//
// Generated by NVIDIA NVVM Compiler
//
// Compiler Build ID: CL-36424714
// Cuda compilation tools, release 13.0, V13.0.88
// Based on NVVM 20.0.0
//

.version 9.0
.target sm_100
.address_size 64

	// .globl	_Z19KernelWithSmallArgs15SmallKernelArgsPc

.visible .entry _Z19KernelWithSmallArgs15SmallKernelArgsPc(
	.param .align 1 .b8 _Z19KernelWithSmallArgs15SmallKernelArgsPc_param_0[16],
	.param .u64 .ptr .align 1 _Z19KernelWithSmallArgs15SmallKernelArgsPc_param_1
)
{
	.local .align 1 .b8 	__local_depot0[16];
	.reg .b64 	%SP;
	.reg .b64 	%SPL;
	.reg .pred 	%p<2>;
	.reg .b16 	%rs<18>;
	.reg .b32 	%r<5>;
	.reg .b64 	%rd<7>;

	mov.u64 	%SPL, __local_depot0;
	ld.param.u8 	%rs1, [_Z19KernelWithSmallArgs15SmallKernelArgsPc_param_0+15];
	ld.param.u8 	%rs2, [_Z19KernelWithSmallArgs15SmallKernelArgsPc_param_0+14];
	ld.param.u8 	%rs3, [_Z19KernelWithSmallArgs15SmallKernelArgsPc_param_0+13];
	ld.param.u8 	%rs4, [_Z19KernelWithSmallArgs15SmallKernelArgsPc_param_0+12];
	ld.param.u8 	%rs5, [_Z19KernelWithSmallArgs15SmallKernelArgsPc_param_0+11];
	ld.param.u8 	%rs6, [_Z19KernelWithSmallArgs15SmallKernelArgsPc_param_0+10];
	ld.param.u8 	%rs7, [_Z19KernelWithSmallArgs15SmallKernelArgsPc_param_0+9];
	ld.param.u8 	%rs8, [_Z19KernelWithSmallArgs15SmallKernelArgsPc_param_0+8];
	ld.param.u8 	%rs9, [_Z19KernelWithSmallArgs15SmallKernelArgsPc_param_0+7];
	ld.param.u8 	%rs10, [_Z19KernelWithSmallArgs15SmallKernelArgsPc_param_0+6];
	ld.param.u8 	%rs11, [_Z19KernelWithSmallArgs15SmallKernelArgsPc_param_0+5];
	ld.param.u8 	%rs12, [_Z19KernelWithSmallArgs15SmallKernelArgsPc_param_0+4];
	ld.param.u8 	%rs13, [_Z19KernelWithSmallArgs15SmallKernelArgsPc_param_0+3];
	ld.param.u8 	%rs14, [_Z19KernelWithSmallArgs15SmallKernelArgsPc_param_0+2];
	ld.param.u8 	%rs15, [_Z19KernelWithSmallArgs15SmallKernelArgsPc_param_0+1];
	ld.param.u8 	%rs16, [_Z19KernelWithSmallArgs15SmallKernelArgsPc_param_0];
	ld.param.u64 	%rd2, [_Z19KernelWithSmallArgs15SmallKernelArgsPc_param_1];
	add.u64 	%rd1, %SPL, 0;
	st.local.u8 	[%rd1], %rs16;
	st.local.u8 	[%rd1+1], %rs15;
	st.local.u8 	[%rd1+2], %rs14;
	st.local.u8 	[%rd1+3], %rs13;
	st.local.u8 	[%rd1+4], %rs12;
	st.local.u8 	[%rd1+5], %rs11;
	st.local.u8 	[%rd1+6], %rs10;
	st.local.u8 	[%rd1+7], %rs9;
	st.local.u8 	[%rd1+8], %rs8;
	st.local.u8 	[%rd1+9], %rs7;
	st.local.u8 	[%rd1+10], %rs6;
	st.local.u8 	[%rd1+11], %rs5;
	st.local.u8 	[%rd1+12], %rs4;
	st.local.u8 	[%rd1+13], %rs3;
	st.local.u8 	[%rd1+14], %rs2;
	st.local.u8 	[%rd1+15], %rs1;
	setp.eq.s64 	%p1, %rd2, 0;
	@%p1 bra 	$L__BB0_2;
	cvta.to.global.u64 	%rd4, %rd2;
	mov.u32 	%r1, %tid.x;
	mov.u32 	%r2, %ntid.x;
	mov.u32 	%r3, %ctaid.x;
	mad.lo.s32 	%r4, %r3, %r2, %r1;
	cvt.u64.u32 	%rd5, %r4;
	add.s64 	%rd6, %rd1, %rd5;
	ld.local.u8 	%rs17, [%rd6];
	st.global.u8 	[%rd4], %rs17;
$L__BB0_2:
	ret;

}
	// .globl	_Z20KernelWithMediumArgs16MediumKernelArgsPc
.visible .entry _Z20KernelWithMediumArgs16MediumKernelArgsPc(
	.param .align 1 .b8 _Z20KernelWithMediumArgs16MediumKernelArgsPc_param_0[256],
	.param .u64 .ptr .align 1 _Z20KernelWithMediumArgs16MediumKernelArgsPc_param_1
)
{
	.reg .pred 	%p<2>;
	.reg .b16 	%rs<2>;
	.reg .b32 	%r<5>;
	.reg .b64 	%rd<7>;

	mov.b64 	%rd1, _Z20KernelWithMediumArgs16MediumKernelArgsPc_param_0;
	ld.param.u64 	%rd2, [_Z20KernelWithMediumArgs16MediumKernelArgsPc_param_1];
	setp.eq.s64 	%p1, %rd2, 0;
	@%p1 bra 	$L__BB1_2;
	mov.u64 	%rd3, %rd1;
	cvta.to.global.u64 	%rd4, %rd2;
	mov.u32 	%r1, %tid.x;
	mov.u32 	%r2, %ntid.x;
	mov.u32 	%r3, %ctaid.x;
	mad.lo.s32 	%r4, %r3, %r2, %r1;
	cvt.u64.u32 	%rd5, %r4;
	add.s64 	%rd6, %rd3, %rd5;
	ld.param.u8 	%rs1, [%rd6];
	st.global.u8 	[%rd4], %rs1;
$L__BB1_2:
	ret;

}
	// .globl	_Z19KernelWithLargeArgs15LargeKernelArgsPc
.visible .entry _Z19KernelWithLargeArgs15LargeKernelArgsPc(
	.param .align 1 .b8 _Z19KernelWithLargeArgs15LargeKernelArgsPc_param_0[4096],
	.param .u64 .ptr .align 1 _Z19KernelWithLargeArgs15LargeKernelArgsPc_param_1
)
{
	.reg .pred 	%p<2>;
	.reg .b16 	%rs<2>;
	.reg .b32 	%r<5>;
	.reg .b64 	%rd<7>;

	mov.b64 	%rd1, _Z19KernelWithLargeArgs15LargeKernelArgsPc_param_0;
	ld.param.u64 	%rd2, [_Z19KernelWithLargeArgs15LargeKernelArgsPc_param_1];
	setp.eq.s64 	%p1, %rd2, 0;
	@%p1 bra 	$L__BB2_2;
	mov.u64 	%rd3, %rd1;
	cvta.to.global.u64 	%rd4, %rd2;
	mov.u32 	%r1, %tid.x;
	mov.u32 	%r2, %ntid.x;
	mov.u32 	%r3, %ctaid.x;
	mad.lo.s32 	%r4, %r3, %r2, %r1;
	cvt.u64.u32 	%rd5, %r4;
	add.s64 	%rd6, %rd3, %rd5;
	ld.param.u8 	%rs1, [%rd6];
	st.global.u8 	[%rd4], %rs1;
$L__BB2_2:
	ret;

}


// ===== COMPILED SASS (sm_100) =====

	.target	sm_100

	.elftype	@"ET_EXEC"


//--------------------- .note.nv.tkinfo           --------------------------
	.section	.note.nv.tkinfo,"",@"SHT_NOTE"
	.sectionflags	@"SHF_NOTE_NV_TKINFO"
	.tkinfo
        /*0018*/ 	.word	0x00000002
        /*0030*/ 	.string	""
        /*0030*/ 	.string	"ptxas"
        /*0030*/ 	.string	"Cuda compilation tools, release 13.0, V13.0.88"
        /*0030*/ 	.string	"Build cuda_13.0.r13.0/compiler.36424714_0"
        /*0030*/ 	.string	"-arch sm_100 -m 64 "



//--------------------- .note.nv.cuinfo           --------------------------
	.section	.note.nv.cuinfo,"",@"SHT_NOTE"
	.sectionflags	@"SHF_NOTE_NV_CUINFO"
        /*0018*/ 	.short	0x0002
        /*001a*/ 	.short	0x0064
        /*001c*/ 	.short	0x0082
	.zero		2


//--------------------- .nv.info                  --------------------------
	.section	.nv.info,"",@"SHT_CUDA_INFO"
	.align	4


	//----- nvinfo : EIATTR_REGCOUNT
	.align		4
        /*0000*/ 	.byte	0x04, 0x2f
        /*0002*/ 	.short	(.L_1 - .L_0)
	.align		4
.L_0:
        /*0004*/ 	.word	index@(_Z19KernelWithSmallArgs15SmallKernelArgsPc)
        /*0008*/ 	.word	0x0000001f


	//----- nvinfo : EIATTR_FRAME_SIZE
	.align		4
.L_1:
        /*000c*/ 	.byte	0x04, 0x11
        /*000e*/ 	.short	(.L_3 - .L_2)
	.align		4
.L_2:
        /*0010*/ 	.word	index@(_Z19KernelWithSmallArgs15SmallKernelArgsPc)
        /*0014*/ 	.word	0x00000010


	//----- nvinfo : EIATTR_REGCOUNT
	.align		4
.L_3:
        /*0018*/ 	.byte	0x04, 0x2f
        /*001a*/ 	.short	(.L_5 - .L_4)
	.align		4
.L_4:
        /*001c*/ 	.word	index@(_Z20KernelWithMediumArgs16MediumKernelArgsPc)
        /*0020*/ 	.word	0x00000008


	//----- nvinfo : EIATTR_FRAME_SIZE
	.align		4
.L_5:
        /*0024*/ 	.byte	0x04, 0x11
        /*0026*/ 	.short	(.L_7 - .L_6)
	.align		4
.L_6:
        /*0028*/ 	.word	index@(_Z20KernelWithMediumArgs16MediumKernelArgsPc)
        /*002c*/ 	.word	0x00000000


	//----- nvinfo : EIATTR_REGCOUNT
	.align		4
.L_7:
        /*0030*/ 	.byte	0x04, 0x2f
        /*0032*/ 	.short	(.L_9 - .L_8)
	.align		4
.L_8:
        /*0034*/ 	.word	index@(_Z19KernelWithLargeArgs15LargeKernelArgsPc)
        /*0038*/ 	.word	0x00000008


	//----- nvinfo : EIATTR_FRAME_SIZE
	.align		4
.L_9:
        /*003c*/ 	.byte	0x04, 0x11
        /*003e*/ 	.short	(.L_11 - .L_10)
	.align		4
.L_10:
        /*0040*/ 	.word	index@(_Z19KernelWithLargeArgs15LargeKernelArgsPc)
        /*0044*/ 	.word	0x00000000


	//----- nvinfo : EIATTR_MIN_STACK_SIZE
	.align		4
.L_11:
        /*0048*/ 	.byte	0x04, 0x12
        /*004a*/ 	.short	(.L_13 - .L_12)
	.align		4
.L_12:
        /*004c*/ 	.word	index@(_Z19KernelWithLargeArgs15LargeKernelArgsPc)
        /*0050*/ 	.word	0x00000000


	//----- nvinfo : EIATTR_MIN_STACK_SIZE
	.align		4
.L_13:
        /*0054*/ 	.byte	0x04, 0x12
        /*0056*/ 	.short	(.L_15 - .L_14)
	.align		4
.L_14:
        /*0058*/ 	.word	index@(_Z20KernelWithMediumArgs16MediumKernelArgsPc)
        /*005c*/ 	.word	0x00000000


	//----- nvinfo : EIATTR_MIN_STACK_SIZE
	.align		4
.L_15:
        /*0060*/ 	.byte	0x04, 0x12
        /*0062*/ 	.short	(.L_17 - .L_16)
	.align		4
.L_16:
        /*0064*/ 	.word	index@(_Z19KernelWithSmallArgs15SmallKernelArgsPc)
        /*0068*/ 	.word	0x00000010
.L_17:


//--------------------- .nv.compat                --------------------------
	.section	.nv.compat,"",@"SHT_CUDA_COMPAT_INFO"
	.align	4
        /*0000*/ 	.byte	0x02, 0x09, 0x00, 0x00, 0x02, 0x02, 0x01, 0x00, 0x02, 0x05, 0x05, 0x00, 0x03, 0x07, 0x01, 0x01
        /*0010*/ 	.byte	0x02, 0x03, 0x00, 0x00, 0x02, 0x06, 0x01, 0x00, 0x04, 0x0b, 0x08, 0x00, 0x09, 0x00, 0x00, 0x00
        /*0020*/ 	.byte	0x00, 0x00, 0x00, 0x00


//--------------------- .nv.info._Z19KernelWithLargeArgs15LargeKernelArgsPc --------------------------
	.section	.nv.info._Z19KernelWithLargeArgs15LargeKernelArgsPc,"",@"SHT_CUDA_INFO"
	.sectionflags	@""
	.align	4


	//----- nvinfo : EIATTR_CUDA_API_VERSION
	.align		4
        /*0000*/ 	.byte	0x04, 0x37
        /*0002*/ 	.short	(.L_19 - .L_18)
.L_18:
        /*0004*/ 	.word	0x00000082


	//----- nvinfo : EIATTR_KPARAM_INFO
	.align		4
.L_19:
        /*0008*/ 	.byte	0x04, 0x17
        /*000a*/ 	.short	(.L_21 - .L_20)
.L_20:
        /*000c*/ 	.word	0x00000000
        /*0010*/ 	.short	0x0001
        /*0012*/ 	.short	0x1000
        /*0014*/ 	.byte	0x00, 0xf5, 0x21, 0x00


	//----- nvinfo : EIATTR_KPARAM_INFO
	.align		4
.L_21:
        /*0018*/ 	.byte	0x04, 0x17
        /*001a*/ 	.short	(.L_23 - .L_22)
.L_22:
        /*001c*/ 	.word	0x00000000
        /*0020*/ 	.short	0x0000
        /*0022*/ 	.short	0x0000
        /*0024*/ 	.byte	0x00, 0xf0, 0x01, 0x40


	//----- nvinfo : EIATTR_SPARSE_MMA_MASK
	.align		4
.L_23:
        /*0028*/ 	.byte	0x03, 0x50
        /*002a*/ 	.short	0x0000


	//----- nvinfo : EIATTR_MAXREG_COUNT
	.align		4
        /*002c*/ 	.byte	0x03, 0x1b
        /*002e*/ 	.short	0x00ff


	//----- nvinfo : EIATTR_MERCURY_ISA_VERSION
	.align		4
        /*0030*/ 	.byte	0x03, 0x5f
        /*0032*/ 	.short	0x0101


	//----- nvinfo : EIATTR_VRC_CTA_INIT_COUNT
	.align		4
        /*0034*/ 	.byte	0x02, 0x4a
	.zero		1
	.zero		1


	//----- nvinfo : EIATTR_EXIT_INSTR_OFFSETS
	.align		4
        /*0038*/ 	.byte	0x04, 0x1c
        /*003a*/ 	.short	(.L_25 - .L_24)


	//   ....[0]....
.L_24:
        /*003c*/ 	.word	0x00000040


	//   ....[1]....
        /*0040*/ 	.word	0x000000d0


	//----- nvinfo : EIATTR_CBANK_PARAM_SIZE
	.align		4
.L_25:
        /*0044*/ 	.byte	0x03, 0x19
        /*0046*/ 	.short	0x1008


	//----- nvinfo : EIATTR_PARAM_CBANK
	.align		4
        /*0048*/ 	.byte	0x04, 0x0a
        /*004a*/ 	.short	(.L_27 - .L_26)
	.align		4
.L_26:
        /*004c*/ 	.word	index@(.nv.constant0._Z19KernelWithLargeArgs15LargeKernelArgsPc)
        /*0050*/ 	.short	0x0380
        /*0052*/ 	.short	0x1008


	//----- nvinfo : EIATTR_SW_WAR
	.align		4
.L_27:
        /*0054*/ 	.byte	0x04, 0x36
        /*0056*/ 	.short	(.L_29 - .L_28)
.L_28:
        /*0058*/ 	.word	0x00000008
.L_29:


//--------------------- .nv.info._Z20KernelWithMediumArgs16MediumKernelArgsPc --------------------------
	.section	.nv.info._Z20KernelWithMediumArgs16MediumKernelArgsPc,"",@"SHT_CUDA_INFO"
	.sectionflags	@""
	.align	4


	//----- nvinfo : EIATTR_CUDA_API_VERSION
	.align		4
        /*0000*/ 	.byte	0x04, 0x37
        /*0002*/ 	.short	(.L_31 - .L_30)
.L_30:
        /*0004*/ 	.word	0x00000082


	//----- nvinfo : EIATTR_KPARAM_INFO
	.align		4
.L_31:
        /*0008*/ 	.byte	0x04, 0x17
        /*000a*/ 	.short	(.L_33 - .L_32)
.L_32:
        /*000c*/ 	.word	0x00000000
        /*0010*/ 	.short	0x0001
        /*0012*/ 	.short	0x0100
        /*0014*/ 	.byte	0x00, 0xf5, 0x21, 0x00


	//----- nvinfo : EIATTR_KPARAM_INFO
	.align		4
.L_33:
        /*0018*/ 	.byte	0x04, 0x17
        /*001a*/ 	.short	(.L_35 - .L_34)
.L_34:
        /*001c*/ 	.word	0x00000000
        /*0020*/ 	.short	0x0000
        /*0022*/ 	.short	0x0000
        /*0024*/ 	.byte	0x00, 0xf0, 0x01, 0x04


	//----- nvinfo : EIATTR_SPARSE_MMA_MASK
	.align		4
.L_35:
        /*0028*/ 	.byte	0x03, 0x50
        /*002a*/ 	.short	0x0000


	//----- nvinfo : EIATTR_MAXREG_COUNT
	.align		4
        /*002c*/ 	.byte	0x03, 0x1b
        /*002e*/ 	.short	0x00ff


	//----- nvinfo : EIATTR_MERCURY_ISA_VERSION
	.align		4
        /*0030*/ 	.byte	0x03, 0x5f
        /*0032*/ 	.short	0x0101


	//----- nvinfo : EIATTR_VRC_CTA_INIT_COUNT
	.align		4
        /*0034*/ 	.byte	0x02, 0x4a
	.zero		1
	.zero		1


	//----- nvinfo : EIATTR_EXIT_INSTR_OFFSETS
	.align		4
        /*0038*/ 	.byte	0x04, 0x1c
        /*003a*/ 	.short	(.L_37 - .L_36)


	//   ....[0]....
.L_36:
        /*003c*/ 	.word	0x00000040


	//   ....[1]....
        /*0040*/ 	.word	0x000000d0


	//----- nvinfo : EIATTR_CBANK_PARAM_SIZE
	.align		4
.L_37:
        /*0044*/ 	.byte	0x03, 0x19
        /*0046*/ 	.short	0x0108


	//----- nvinfo : EIATTR_PARAM_CBANK
	.align		4
        /*0048*/ 	.byte	0x04, 0x0a
        /*004a*/ 	.short	(.L_39 - .L_38)
	.align		4
.L_38:
        /*004c*/ 	.word	index@(.nv.constant0._Z20KernelWithMediumArgs16MediumKernelArgsPc)
        /*0050*/ 	.short	0x0380
        /*0052*/ 	.short	0x0108


	//----- nvinfo : EIATTR_SW_WAR
	.align		4
.L_39:
        /*0054*/ 	.byte	0x04, 0x36
        /*0056*/ 	.short	(.L_41 - .L_40)
.L_40:
        /*0058*/ 	.word	0x00000008
.L_41:


//--------------------- .nv.info._Z19KernelWithSmallArgs15SmallKernelArgsPc --------------------------
	.section	.nv.info._Z19KernelWithSmallArgs15SmallKernelArgsPc,"",@"SHT_CUDA_INFO"
	.sectionflags	@""
	.align	4


	//----- nvinfo : EIATTR_CUDA_API_VERSION
	.align		4
        /*0000*/ 	.byte	0x04, 0x37
        /*0002*/ 	.short	(.L_43 - .L_42)
.L_42:
        /*0004*/ 	.word	0x00000082


	//----- nvinfo : EIATTR_KPARAM_INFO
	.align		4
.L_43:
        /*0008*/ 	.byte	0x04, 0x17
        /*000a*/ 	.short	(.L_45 - .L_44)
.L_44:
        /*000c*/ 	.word	0x00000000
        /*0010*/ 	.short	0x0001
        /*0012*/ 	.short	0x0010
        /*0014*/ 	.byte	0x00, 0xf5, 0x21, 0x00


	//----- nvinfo : EIATTR_KPARAM_INFO
	.align		4
.L_45:
        /*0018*/ 	.byte	0x04, 0x17
        /*001a*/ 	.short	(.L_47 - .L_46)
.L_46:
        /*001c*/ 	.word	0x00000000
        /*0020*/ 	.short	0x0000
        /*0022*/ 	.short	0x0000
        /*0024*/ 	.byte	0x00, 0xf0, 0x41, 0x00


	//----- nvinfo : EIATTR_SPARSE_MMA_MASK
	.align		4
.L_47:
        /*0028*/ 	.byte	0x03, 0x50
        /*002a*/ 	.short	0x0000


	//----- nvinfo : EIATTR_MAXREG_COUNT
	.align		4
        /*002c*/ 	.byte	0x03, 0x1b
        /*002e*/ 	.short	0x00ff


	//----- nvinfo : EIATTR_MERCURY_ISA_VERSION
	.align		4
        /*0030*/ 	.byte	0x03, 0x5f
        /*0032*/ 	.short	0x0101


	//----- nvinfo : EIATTR_VRC_CTA_INIT_COUNT
	.align		4
        /*0034*/ 	.byte	0x02, 0x4a
	.zero		1
	.zero		1


	//----- nvinfo : EIATTR_EXIT_INSTR_OFFSETS
	.align		4
        /*0038*/ 	.byte	0x04, 0x1c
        /*003a*/ 	.short	(.L_49 - .L_48)


	//   ....[0]....
.L_48:
        /*003c*/ 	.word	0x00000250


	//   ....[1]....
        /*0040*/ 	.word	0x000002f0


	//----- nvinfo : EIATTR_CBANK_PARAM_SIZE
	.align		4
.L_49:
        /*0044*/ 	.byte	0x03, 0x19
        /*0046*/ 	.short	0x0018


	//----- nvinfo : EIATTR_PARAM_CBANK
	.align		4
        /*0048*/ 	.byte	0x04, 0x0a
        /*004a*/ 	.short	(.L_51 - .L_50)
	.align		4
.L_50:
        /*004c*/ 	.word	index@(.nv.constant0._Z19KernelWithSmallArgs15SmallKernelArgsPc)
        /*0050*/ 	.short	0x0380
        /*0052*/ 	.short	0x0018


	//----- nvinfo : EIATTR_SW_WAR
	.align		4
.L_51:
        /*0054*/ 	.byte	0x04, 0x36
        /*0056*/ 	.short	(.L_53 - .L_52)
.L_52:
        /*0058*/ 	.word	0x00000008
.L_53:


//--------------------- .nv.callgraph             --------------------------
	.section	.nv.callgraph,"",@"SHT_CUDA_CALLGRAPH"
	.align	4
	.sectionentsize	8
	.align		4
        /*0000*/ 	.word	0x00000000
	.align		4
        /*0004*/ 	.word	0xffffffff
	.align		4
        /*0008*/ 	.word	0x00000000
	.align		4
        /*000c*/ 	.word	0xfffffffe
	.align		4
        /*0010*/ 	.word	0x00000000
	.align		4
        /*0014*/ 	.word	0xfffffffd
	.align		4
        /*0018*/ 	.word	0x00000000
	.align		4
        /*001c*/ 	.word	0xfffffffc


//--------------------- .text._Z19KernelWithLargeArgs15LargeKernelArgsPc --------------------------
	.section	.text._Z19KernelWithLargeArgs15LargeKernelArgsPc,"ax",@progbits
	.align	128
        .global         _Z19KernelWithLargeArgs15LargeKernelArgsPc
        .type           _Z19KernelWithLargeArgs15LargeKernelArgsPc,@function
        .size           _Z19KernelWithLargeArgs15LargeKernelArgsPc,(.L_x_3 - _Z19KernelWithLargeArgs15LargeKernelArgsPc)
        .other          _Z19KernelWithLargeArgs15LargeKernelArgsPc,@"STO_CUDA_ENTRY STV_DEFAULT"
_Z19KernelWithLargeArgs15LargeKernelArgsPc:
.text._Z19KernelWithLargeArgs15LargeKernelArgsPc:
[----:B------:R-:W-:Y:S01]  /*0000*/  LDC R1, c[0x0][0x37c] ;  /* 0x0000df00ff017b82 */ /* 0x000fe20000000800 */
[----:B------:R-:W0:Y:S02]  /*0010*/  LDCU.64 UR4, c[0x0][0x1380] ;  /* 0x00027000ff0477ac */ /* 0x000e240008000a00 */
[----:B0-----:R-:W-:-:S04]  /*0020*/  ISETP.NE.U32.AND P0, PT, RZ, UR4, PT ;  /* 0x00000004ff007c0c */ /* 0x001fc8000bf05070 */
[----:B------:R-:W-:-:S13]  /*0030*/  ISETP.NE.AND.EX P0, PT, RZ, UR5, PT, P0 ;  /* 0x00000005ff007c0c */ /* 0x000fda000bf05300 */
[----:B------:R-:W-:Y:S05]  /*0040*/  @!P0 EXIT ;  /* 0x000000000000894d */ /* 0x000fea0003800000 */
[----:B------:R-:W0:Y:S01]  /*0050*/  S2R R0, SR_TID.X ;  /* 0x0000000000007919 */ /* 0x000e220000002100 */
[----:B------:R-:W0:Y:S01]  /*0060*/  LDCU UR4, c[0x0][0x360] ;  /* 0x00006c00ff0477ac */ /* 0x000e220008000800 */
[----:B------:R-:W0:Y:S02]  /*0070*/  S2R R3, SR_CTAID.X ;  /* 0x0000000000037919 */ /* 0x000e240000002500 */
[----:B0-----:R-:W-:Y:S01]  /*0080*/  IMAD R0, R3, UR4, R0 ;  /* 0x0000000403007c24 */ /* 0x001fe2000f8e0200 */
[----:B------:R-:W0:Y:S01]  /*0090*/  LDCU.64 UR4, c[0x0][0x358] ;  /* 0x00006b00ff0477ac */ /* 0x000e220008000a00 */
[----:B------:R-:W0:Y:S08]  /*00a0*/  LDC.64 R2, c[0x0][0x1380] ;  /* 0x0004e000ff027b82 */ /* 0x000e300000000a00 */
[----:B------:R-:W0:Y:S02]  /*00b0*/  LDC.U8 R5, c[0x0][R0+0x380] ;  /* 0x0000e00000057b82 */ /* 0x000e240000000000 */
[----:B0-----:R-:W-:Y:S01]  /*00c0*/  STG.E.U8 desc[UR4][R2.64], R5 ;  /* 0x0000000502007986 */ /* 0x001fe2000c101104 */
[----:B------:R-:W-:Y:S05]  /*00d0*/  EXIT ;  /* 0x000000000000794d */ /* 0x000fea0003800000 */
.L_x_0:
[----:B------:R-:W-:-:S00]  /*00e0*/  BRA `(.L_x_0) ;  /* 0xfffffffc00fc7947 */ /* 0x000fc0000383ffff */
[----:B------:R-:W-:-:S00]  /*00f0*/  NOP ;  /* 0x0000000000007918 */ /* 0x000fc00000000000 */
        /* <DEDUP_REMOVED lines=8> */
.L_x_3:


//--------------------- .text._Z20KernelWithMediumArgs16MediumKernelArgsPc --------------------------
	.section	.text._Z20KernelWithMediumArgs16MediumKernelArgsPc,"ax",@progbits
	.align	128
        .global         _Z20KernelWithMediumArgs16MediumKernelArgsPc
        .type           _Z20KernelWithMediumArgs16MediumKernelArgsPc,@function
        .size           _Z20KernelWithMediumArgs16MediumKernelArgsPc,(.L_x_4 - _Z20KernelWithMediumArgs16MediumKernelArgsPc)
        .other          _Z20KernelWithMediumArgs16MediumKernelArgsPc,@"STO_CUDA_ENTRY STV_DEFAULT"
_Z20KernelWithMediumArgs16MediumKernelArgsPc:
.text._Z20KernelWithMediumArgs16MediumKernelArgsPc:
        /* <DEDUP_REMOVED lines=14> */
.L_x_1:
        /* <DEDUP_REMOVED lines=10> */
.L_x_4:


//--------------------- .text._Z19KernelWithSmallArgs15SmallKernelArgsPc --------------------------
	.section	.text._Z19KernelWithSmallArgs15SmallKernelArgsPc,"ax",@progbits
	.align	128
        .global         _Z19KernelWithSmallArgs15SmallKernelArgsPc
        .type           _Z19KernelWithSmallArgs15SmallKernelArgsPc,@function
        .size           _Z19KernelWithSmallArgs15SmallKernelArgsPc,(.L_x_5 - _Z19KernelWithSmallArgs15SmallKernelArgsPc)
        .other          _Z19KernelWithSmallArgs15SmallKernelArgsPc,@"STO_CUDA_ENTRY STV_DEFAULT"
_Z19KernelWithSmallArgs15SmallKernelArgsPc:
.text._Z19KernelWithSmallArgs15SmallKernelArgsPc:
[----:B------:R-:W0:Y:S01]  /*0000*/  LDC R1, c[0x0][0x37c] ;  /* 0x0000df00ff017b82 */ /* 0x000e220000000800 */
[----:B------:R-:W1:Y:S07]  /*0010*/  LDCU.64 UR4, c[0x0][0x390] ;  /* 0x00007200ff0477ac */ /* 0x000e6e0008000a00 */
[----:B------:R-:W2:Y:S01]  /*0020*/  LDC.U8 R0, c[0x0][0x38f] ;  /* 0x0000e3c0ff007b82 */ /* 0x000ea20000000000 */
[----:B0-----:R-:W-:-:S07]  /*0030*/  VIADD R1, R1, 0xfffffff0 ;  /* 0xfffffff001017836 */ /* 0x001fce0000000000 */
[----:B------:R-:W0:Y:S08]  /*0040*/  LDC.U8 R2, c[0x0][0x38e] ;  /* 0x0000e380ff027b82 */ /* 0x000e300000000000 */
[----:B------:R-:W3:Y:S01]  /*0050*/  LDC.U8 R4, c[0x0][0x38d] ;  /* 0x0000e340ff047b82 */ /* 0x000ee20000000000 */
[----:B-1----:R-:W-:-:S04]  /*0060*/  ISETP.NE.U32.AND P0, PT, RZ, UR4, PT ;  /* 0x00000004ff007c0c */ /* 0x002fc8000bf05070 */
[----:B------:R-:W-:-:S03]  /*0070*/  ISETP.NE.AND.EX P0, PT, RZ, UR5, PT, P0 ;  /* 0x00000005ff007c0c */ /* 0x000fc6000bf05300 */
[----:B------:R-:W1:Y:S01]  /*0080*/  LDC.U8 R6, c[0x0][0x38c] ;  /* 0x0000e300ff067b82 */ /* 0x000e620000000000 */
[----:B--2---:R2:W-:Y:S07]  /*0090*/  STL.U8 [R1+0xf], R0 ;  /* 0x00000f0001007387 */ /* 0x0045ee0000100000 */
[----:B------:R-:W4:Y:S01]  /*00a0*/  LDC.U8 R8, c[0x0][0x38b] ;  /* 0x0000e2c0ff087b82 */ /* 0x000f220000000000 */
[----:B0-----:R2:W-:Y:S07]  /*00b0*/  STL.U8 [R1+0xe], R2 ;  /* 0x00000e0201007387 */ /* 0x0015ee0000100000 */
[----:B------:R-:W0:Y:S01]  /*00c0*/  LDC.U8 R10, c[0x0][0x38a] ;  /* 0x0000e280ff0a7b82 */ /* 0x000e220000000000 */
[----:B---3--:R2:W-:Y:S07]  /*00d0*/  STL.U8 [R1+0xd], R4 ;  /* 0x00000d0401007387 */ /* 0x0085ee0000100000 */
[----:B------:R-:W3:Y:S01]  /*00e0*/  LDC.U8 R12, c[0x0][0x389] ;  /* 0x0000e240ff0c7b82 */ /* 0x000ee20000000000 */
[----:B-1----:R2:W-:Y:S07]  /*00f0*/  STL.U8 [R1+0xc], R6 ;  /* 0x00000c0601007387 */ /* 0x0025ee0000100000 */
[----:B------:R-:W1:Y:S01]  /*0100*/  LDC.U8 R14, c[0x0][0x388] ;  /* 0x0000e200ff0e7b82 */ /* 0x000e620000000000 */
[----:B----4-:R2:W-:Y:S07]  /*0110*/  STL.U8 [R1+0xb], R8 ;  /* 0x00000b0801007387 */ /* 0x0105ee0000100000 */
        /* <DEDUP_REMOVED lines=15> */
[----:B----4-:R2:W-:Y:S04]  /*0210*/  STL.U8 [R1+0x3], R24 ;  /* 0x0000031801007387 */ /* 0x0105e80000100000 */
[----:B0-----:R2:W-:Y:S04]  /*0220*/  STL.U8 [R1+0x2], R26 ;  /* 0x0000021a01007387 */ /* 0x0015e80000100000 */
[----:B---3--:R2:W-:Y:S04]  /*0230*/  STL.U8 [R1+0x1], R28 ;  /* 0x0000011c01007387 */ /* 0x0085e80000100000 */
[----:B-1----:R2:W-:Y:S01]  /*0240*/  STL.U8 [R1], R3 ;  /* 0x0000000301007387 */ /* 0x0025e20000100000 */
[----:B------:R-:W-:Y:S05]  /*0250*/  @!P0 EXIT ;  /* 0x000000000000894d */ /* 0x000fea0003800000 */
[----:B--2---:R-:W0:Y:S01]  /*0260*/  S2R R0, SR_TID.X ;  /* 0x0000000000007919 */ /* 0x004e220000002100 */
[----:B------:R-:W0:Y:S01]  /*0270*/  LDCU UR4, c[0x0][0x360] ;  /* 0x00006c00ff0477ac */ /* 0x000e220008000800 */
[----:B------:R-:W0:Y:S02]  /*0280*/  S2R R3, SR_CTAID.X ;  /* 0x0000000000037919 */ /* 0x000e240000002500 */
[----:B0-----:R-:W-:-:S05]  /*0290*/  IMAD R0, R3, UR4, R0 ;  /* 0x0000000403007c24 */ /* 0x001fca000f8e0200 */
[----:B------:R-:W-:-:S05]  /*02a0*/  IADD3 R0, PT, PT, R1, R0, RZ ;  /* 0x0000000001007210 */ /* 0x000fca0007ffe0ff */
[----:B------:R-:W2:Y:S01]  /*02b0*/  LDL.U8 R5, [R0] ;  /* 0x0000000000057983 */ /* 0x000ea20000100000 */
[----:B------:R-:W2:Y:S01]  /*02c0*/  LDC.64 R2, c[0x0][0x390] ;  /* 0x0000e400ff027b82 */ /* 0x000ea20000000a00 */
[----:B------:R-:W2:Y:S02]  /*02d0*/  LDCU.64 UR4, c[0x0][0x358] ;  /* 0x00006b00ff0477ac */ /* 0x000ea40008000a00 */
[----:B--2---:R-:W-:Y:S01]  /*02e0*/  STG.E.U8 desc[UR4][R2.64], R5 ;  /* 0x0000000502007986 */ /* 0x004fe2000c101104 */
[----:B------:R-:W-:Y:S05]  /*02f0*/  EXIT ;  /* 0x000000000000794d */ /* 0x000fea0003800000 */
.L_x_2:
        /* <DEDUP_REMOVED lines=16> */
.L_x_5:


//--------------------- .nv.shared.reserved.0     --------------------------
	.section	.nv.shared.reserved.0,"aw",@nobits
	.weak		__nv_reservedSMEM_offset_0_alias
	.size		__nv_reservedSMEM_offset_0_alias, 0, 64
	.other		__nv_reservedSMEM_offset_0_alias,@"STO_CUDA_RESERVED_SHARED STV_DEFAULT"
__nv_reservedSMEM_offset_0_alias:
	.zero		0
	.zero		64


//--------------------- .nv.constant0._Z19KernelWithLargeArgs15LargeKernelArgsPc --------------------------
	.section	.nv.constant0._Z19KernelWithLargeArgs15LargeKernelArgsPc,"a",@progbits
	.sectionflags	@""
	.align	4
.nv.constant0._Z19KernelWithLargeArgs15LargeKernelArgsPc:
	.zero		5000


//--------------------- .nv.constant0._Z20KernelWithMediumArgs16MediumKernelArgsPc --------------------------
	.section	.nv.constant0._Z20KernelWithMediumArgs16MediumKernelArgsPc,"a",@progbits
	.sectionflags	@""
	.align	4
.nv.constant0._Z20KernelWithMediumArgs16MediumKernelArgsPc:
	.zero		1160


//--------------------- .nv.constant0._Z19KernelWithSmallArgs15SmallKernelArgsPc --------------------------
	.section	.nv.constant0._Z19KernelWithSmallArgs15SmallKernelArgsPc,"a",@progbits
	.sectionflags	@""
	.align	4
.nv.constant0._Z19KernelWithSmallArgs15SmallKernelArgsPc:
	.zero		920


//--------------------- SYMBOLS --------------------------

	.type		.nv.reservedSmem.offset0,@object
	.size		.nv.reservedSmem.offset0,0x4
